	.headerflags	@"EF_CUDA_TEXMODE_UNIFIED EF_CUDA_64BIT_ADDRESS EF_CUDA_ACCELERATORS EF_CUDA_SM90 EF_CUDA_VIRTUAL_SM(EF_CUDA_SM90)"
	.elftype	@"ET_EXEC"


//--------------------- .nv.info                  --------------------------
	.section	.nv.info,"",@"SHT_CUDA_INFO"
	.align	4


	//----- nvinfo : EIATTR_REGCOUNT
	.align		4
        /*0000*/ 	.byte	0x04, 0x2f
        /*0002*/ 	.short	(.L_1 - .L_0)
	.align		4
.L_0:
        /*0004*/ 	.word	index@(triton_poi_fused_reflection_pad2d_1)
        /*0008*/ 	.word	0x0000001e


	//----- nvinfo : EIATTR_MIN_STACK_SIZE
	.align		4
.L_1:
        /*000c*/ 	.byte	0x04, 0x12
        /*000e*/ 	.short	(.L_3 - .L_2)
	.align		4
.L_2:
        /*0010*/ 	.word	index@(triton_poi_fused_reflection_pad2d_1)
        /*0014*/ 	.word	0x00000000


	//----- nvinfo : EIATTR_FRAME_SIZE
	.align		4
.L_3:
        /*0018*/ 	.byte	0x04, 0x11
        /*001a*/ 	.short	(.L_5 - .L_4)
	.align		4
.L_4:
        /*001c*/ 	.word	index@(triton_poi_fused_reflection_pad2d_1)
        /*0020*/ 	.word	0x00000000


	//----- nvinfo : EIATTR_MIN_STACK_SIZE
	.align		4
.L_5:
        /*0024*/ 	.byte	0x04, 0x12
        /*0026*/ 	.short	(.L_7 - .L_6)
	.align		4
.L_6:
        /*0028*/ 	.word	index@(triton_poi_fused_reflection_pad2d_1)
        /*002c*/ 	.word	0x00000000
.L_7:


//--------------------- .nv.info.triton_poi_fused_reflection_pad2d_1 --------------------------
	.section	.nv.info.triton_poi_fused_reflection_pad2d_1,"",@"SHT_CUDA_INFO"
	.sectionflags	@""
	.align	4


	//----- nvinfo : EIATTR_CUDA_API_VERSION
	.align		4
        /*0000*/ 	.byte	0x04, 0x37
        /*0002*/ 	.short	(.L_9 - .L_8)
.L_8:
        /*0004*/ 	.word	0x0000007c


	//----- nvinfo : EIATTR_KPARAM_INFO
	.align		4
.L_9:
        /*0008*/ 	.byte	0x04, 0x17
        /*000a*/ 	.short	(.L_11 - .L_10)
.L_10:
        /*000c*/ 	.word	0x00000000
        /*0010*/ 	.short	0x0003
        /*0012*/ 	.short	0x0014
        /*0014*/ 	.byte	0x00, 0xf0, 0x11, 0x00


	//----- nvinfo : EIATTR_KPARAM_INFO
	.align		4
.L_11:
        /*0018*/ 	.byte	0x04, 0x17
        /*001a*/ 	.short	(.L_13 - .L_12)
.L_12:
        /*001c*/ 	.word	0x00000000
        /*0020*/ 	.short	0x0002
        /*0022*/ 	.short	0x0010
        /*0024*/ 	.byte	0x00, 0xf0, 0x11, 0x00


	//----- nvinfo : EIATTR_KPARAM_INFO
	.align		4
.L_13:
        /*0028*/ 	.byte	0x04, 0x17
        /*002a*/ 	.short	(.L_15 - .L_14)
.L_14:
        /*002c*/ 	.word	0x00000000
        /*0030*/ 	.short	0x0001
        /*0032*/ 	.short	0x0008
        /*0034*/ 	.byte	0x00, 0xf4, 0x21, 0x00


	//----- nvinfo : EIATTR_KPARAM_INFO
	.align		4
.L_15:
        /*0038*/ 	.byte	0x04, 0x17
        /*003a*/ 	.short	(.L_17 - .L_16)
.L_16:
        /*003c*/ 	.word	0x00000000
        /*0040*/ 	.short	0x0000
        /*0042*/ 	.short	0x0000
        /*0044*/ 	.byte	0x00, 0xf4, 0x21, 0x00


	//----- nvinfo : EIATTR_SPARSE_MMA_MASK
	.align		4
.L_17:
        /*0048*/ 	.byte	0x03, 0x50
        /*004a*/ 	.short	0x0000


	//----- nvinfo : EIATTR_MAXREG_COUNT
	.align		4
        /*004c*/ 	.byte	0x03, 0x1b
        /*004e*/ 	.short	0x00ff


	//----- nvinfo : EIATTR_EXIT_INSTR_OFFSETS
	.align		4
        /*0050*/ 	.byte	0x04, 0x1c
        /*0052*/ 	.short	(.L_19 - .L_18)


	//   ....[0]....
.L_18:
        /*0054*/ 	.word	0x00000680


	//   ....[1]....
        /*0058*/ 	.word	0x000006d0


	//----- nvinfo : EIATTR_REQNTID
	.align		4
.L_19:
        /*005c*/ 	.byte	0x04, 0x10
        /*005e*/ 	.short	(.L_21 - .L_20)
.L_20:
        /*0060*/ 	.word	0x00000080
        /*0064*/ 	.word	0x00000001
        /*0068*/ 	.word	0x00000001


	//----- nvinfo : EIATTR_CBANK_PARAM_SIZE
	.align		4
.L_21:
        /*006c*/ 	.byte	0x03, 0x19
        /*006e*/ 	.short	0x0018


	//----- nvinfo : EIATTR_PARAM_CBANK
	.align		4
        /*0070*/ 	.byte	0x04, 0x0a
        /*0072*/ 	.short	(.L_23 - .L_22)
	.align		4
.L_22:
        /*0074*/ 	.word	index@(.nv.constant0.triton_poi_fused_reflection_pad2d_1)
        /*0078*/ 	.short	0x0210
        /*007a*/ 	.short	0x0018


	//----- nvinfo : EIATTR_SW_WAR
	.align		4
.L_23:
        /*007c*/ 	.byte	0x04, 0x36
        /*007e*/ 	.short	(.L_25 - .L_24)
.L_24:
        /*0080*/ 	.word	0x00000008
.L_25:


//--------------------- .nv.callgraph             --------------------------
	.section	.nv.callgraph,"",@"SHT_CUDA_CALLGRAPH"
	.align	4
	.sectionentsize	8
	.align		4
        /*0000*/ 	.word	0x00000000
	.align		4
        /*0004*/ 	.word	0xffffffff
	.align		4
        /*0008*/ 	.word	0x00000000
	.align		4
        /*000c*/ 	.word	0xfffffffe
	.align		4
        /*0010*/ 	.word	0x00000000
	.align		4
        /*0014*/ 	.word	0xfffffffd
	.align		4
        /*0018*/ 	.word	0x00000000
	.align		4
        /*001c*/ 	.word	0xfffffffc


//--------------------- .text.triton_poi_fused_reflection_pad2d_1 --------------------------
	.section	.text.triton_poi_fused_reflection_pad2d_1,"ax",@progbits
	.sectionflags	@"SHF_BARRIERS=1"
	.align	128
        .global         triton_poi_fused_reflection_pad2d_1
        .type           triton_poi_fused_reflection_pad2d_1,@function
        .size           triton_poi_fused_reflection_pad2d_1,(.L_x_1 - triton_poi_fused_reflection_pad2d_1)
        .other          triton_poi_fused_reflection_pad2d_1,@"STO_CUDA_ENTRY STV_DEFAULT"
triton_poi_fused_reflection_pad2d_1:
.text.triton_poi_fused_reflection_pad2d_1:
[----:B------:R-:W0:Y:S01]  /*0000*/  LDC R1, c[0x0][0x28] ;  /* 0x00000a00ff017b82 */ /* 0x000e220000000800 */
[----:B------:R-:W1:Y:S07]  /*0010*/  S2R R17, SR_CTAID.X ;  /* 0x0000000000117919 */ /* 0x000e6e0000002500 */
[----:B------:R-:W2:Y:S01]  /*0020*/  LDC.64 R14, c[0x0][0x210] ;  /* 0x00008400ff0e7b82 */ /* 0x000ea20000000a00 */
[----:B------:R-:W-:Y:S01]  /*0030*/  CS2R R20, SRZ ;  /* 0x0000000000147805 */ /* 0x000fe2000001ff00 */
[----:B------:R-:W-:Y:S01]  /*0040*/  ULDC.64 UR6, c[0x0][0x208] ;  /* 0x0000820000067ab9 */ /* 0x000fe20000000a00 */
[----:B------:R-:W3:Y:S01]  /*0050*/  S2R R0, SR_TID.X ;  /* 0x0000000000007919 */ /* 0x000ee20000002100 */
[----:B------:R-:W-:Y:S01]  /*0060*/  IMAD.MOV.U32 R22, RZ, RZ, RZ ;  /* 0x000000ffff167224 */ /* 0x000fe200078e00ff */
[----:B------:R-:W4:Y:S01]  /*0070*/  S2R R16, SR_CTAID.Y ;  /* 0x0000000000107919 */ /* 0x000f220000002600 */
[----:B-1----:R-:W-:Y:S01]  /*0080*/  IMAD.SHL.U32 R17, R17, 0x20, RZ ;  /* 0x0000002011117824 */ /* 0x002fe200078e00ff */
[----:B---3--:R-:W-:-:S04]  /*0090*/  SHF.R.U32.HI R23, RZ, 0x5, R0 ;  /* 0x00000005ff177819 */ /* 0x008fc80000011600 */
[----:B------:R-:W-:Y:S01]  /*00a0*/  LOP3.LUT R3, R17, 0x1f, R0, 0xf8, !PT ;  /* 0x0000001f11037812 */ /* 0x000fe200078ef800 */
[----:B----4-:R-:W-:Y:S01]  /*00b0*/  IMAD.SHL.U32 R18, R16, 0x20, RZ ;  /* 0x0000002010127824 */ /* 0x010fe200078e00ff */
[----:B------:R-:W-:-:S03]  /*00c0*/  SGXT.U32 R23, R23, 0x2 ;  /* 0x000000021717781a */ /* 0x000fc60000000000 */
[C---:B------:R-:W-:Y:S01]  /*00d0*/  IMAD.HI R2, R3.reuse, 0x2aaaaaab, RZ ;  /* 0x2aaaaaab03027827 */ /* 0x040fe200078e02ff */
[----:B------:R-:W-:-:S04]  /*00e0*/  ISETP.GE.AND P0, PT, R3, 0x24, PT ;  /* 0x000000240300780c */ /* 0x000fc80003f06270 */
[----:B------:R-:W-:-:S05]  /*00f0*/  LEA.HI R2, R2, R2, RZ, 0x1 ;  /* 0x0000000202027211 */ /* 0x000fca00078f08ff */
[C---:B------:R-:W-:Y:S02]  /*0100*/  IMAD R4, R2.reuse, 0x6, RZ ;  /* 0x0000000602047824 */ /* 0x040fe400078e02ff */
[----:B------:R-:W-:-:S03]  /*0110*/  VIADD R2, R2, 0xffffffff ;  /* 0xffffffff02027836 */ /* 0x000fc60000000000 */
[----:B------:R-:W-:Y:S02]  /*0120*/  LOP3.LUT R4, RZ, R4, RZ, 0x33, !PT ;  /* 0x00000004ff047212 */ /* 0x000fe400078e33ff */
[----:B------:R-:W-:-:S03]  /*0130*/  IABS R5, R2 ;  /* 0x0000000200057213 */ /* 0x000fc60000000000 */
[----:B------:R-:W-:-:S05]  /*0140*/  IMAD.IADD R4, R3, 0x1, R4 ;  /* 0x0000000103047824 */ /* 0x000fca00078e0204 */
[----:B------:R-:W-:Y:S01]  /*0150*/  IABS R2, R4 ;  /* 0x0000000400027213 */ /* 0x000fe20000000000 */
[----:B------:R-:W-:-:S04]  /*0160*/  IMAD.MOV.U32 R4, RZ, RZ, R5 ;  /* 0x000000ffff047224 */ /* 0x000fc800078e0005 */
[----:B------:R-:W-:Y:S02]  /*0170*/  VIADD R4, R4, 0xfffffffd ;  /* 0xfffffffd04047836 */ /* 0x000fe40000000000 */
[----:B------:R-:W-:-:S03]  /*0180*/  VIADD R2, R2, 0xfffffffd ;  /* 0xfffffffd02027836 */ /* 0x000fc60000000000 */
[----:B------:R-:W-:Y:S02]  /*0190*/  IABS R5, R4 ;  /* 0x0000000400057213 */ /* 0x000fe40000000000 */
[----:B------:R-:W-:Y:S02]  /*01a0*/  IABS R4, R2 ;  /* 0x0000000200047213 */ /* 0x000fe40000000000 */
[----:B------:R-:W-:-:S03]  /*01b0*/  LOP3.LUT R2, R18, R23, RZ, 0xfc, !PT ;  /* 0x0000001712027212 */ /* 0x000fc600078efcff */
[----:B------:R-:W-:-:S04]  /*01c0*/  IMAD R5, R5, 0x4, R4 ;  /* 0x0000000405057824 */ /* 0x000fc800078e0204 */
[----:B------:R-:W-:-:S04]  /*01d0*/  IMAD R2, R2, 0x10, -R5 ;  /* 0x0000001002027824 */ /* 0x000fc800078e0a05 */
[C---:B------:R-:W-:Y:S02]  /*01e0*/  VIADD R7, R2.reuse, 0xf ;  /* 0x0000000f02077836 */ /* 0x040fe40000000000 */
[----:B------:R-:W-:Y:S02]  /*01f0*/  VIADD R9, R2, 0xcf ;  /* 0x000000cf02097836 */ /* 0x000fe40000000000 */
[----:B--2---:R-:W-:Y:S01]  /*0200*/  IMAD.WIDE R6, R7, 0x4, R14 ;  /* 0x0000000407067825 */ /* 0x004fe200078e020e */
[----:B------:R-:W-:-:S03]  /*0210*/  IADD3 R5, R2, 0x8f, RZ ;  /* 0x0000008f02057810 */ /* 0x000fc60007ffe0ff */
[C---:B------:R-:W-:Y:S01]  /*0220*/  VIADD R11, R2.reuse, 0x10f ;  /* 0x0000010f020b7836 */ /* 0x040fe20000000000 */
[----:B------:R1:W2:Y:S01]  /*0230*/  @!P0 LDG.E.EL R20, desc[UR6][R6.64] ;  /* 0x0000000606148981 */ /* 0x0002a2000c2e1900 */
[C---:B------:R-:W-:Y:S02]  /*0240*/  VIADD R13, R2.reuse, 0x14f ;  /* 0x0000014f020d7836 */ /* 0x040fe40000000000 */
[C---:B------:R-:W-:Y:S02]  /*0250*/  VIADD R3, R2.reuse, 0x4f ;  /* 0x0000004f02037836 */ /* 0x040fe40000000000 */
[C---:B------:R-:W-:Y:S02]  /*0260*/  VIADD R27, R2.reuse, 0x18f ;  /* 0x0000018f021b7836 */ /* 0x040fe40000000000 */
[----:B------:R-:W-:Y:S02]  /*0270*/  VIADD R25, R2, 0x1cf ;  /* 0x000001cf02197836 */ /* 0x000fe40000000000 */
[----:B------:R-:W-:-:S04]  /*0280*/  IMAD.WIDE R2, R3, 0x4, R14 ;  /* 0x0000000403027825 */ /* 0x000fc800078e020e */
[--C-:B-1----:R-:W-:Y:S01]  /*0290*/  IMAD.WIDE R6, R9, 0x4, R14.reuse ;  /* 0x0000000409067825 */ /* 0x102fe200078e020e */
[----:B------:R1:W3:Y:S03]  /*02a0*/  @!P0 LDG.E.EL R21, desc[UR6][R2.64] ;  /* 0x0000000602158981 */ /* 0x0002e6000c2e1900 */
[----:B------:R-:W-:-:S04]  /*02b0*/  IMAD.WIDE R8, R11, 0x4, R14 ;  /* 0x000000040b087825 */ /* 0x000fc800078e020e */
[----:B------:R-:W-:-:S04]  /*02c0*/  IMAD.WIDE R10, R13, 0x4, R14 ;  /* 0x000000040d0a7825 */ /* 0x000fc800078e020e */
[----:B------:R-:W-:-:S04]  /*02d0*/  IMAD.WIDE R4, R5, 0x4, R14 ;  /* 0x0000000405047825 */ /* 0x000fc800078e020e */
[--C-:B------:R-:W-:Y:S01]  /*02e0*/  IMAD.WIDE R12, R27, 0x4, R14.reuse ;  /* 0x000000041b0c7825 */ /* 0x100fe200078e020e */
[----:B------:R-:W-:Y:S01]  /*02f0*/  CS2R R26, SRZ ;  /* 0x00000000001a7805 */ /* 0x000fe2000001ff00 */
[----:B------:R4:W5:Y:S02]  /*0300*/  @!P0 LDG.E.EL R22, desc[UR6][R4.64] ;  /* 0x0000000604168981 */ /* 0x000964000c2e1900 */
[----:B------:R-:W-:Y:S01]  /*0310*/  IMAD.WIDE R14, R25, 0x4, R14 ;  /* 0x00000004190e7825 */ /* 0x000fe200078e020e */
[----:B------:R-:W-:Y:S02]  /*0320*/  CS2R R24, SRZ ;  /* 0x0000000000187805 */ /* 0x000fe4000001ff00 */
[----:B------:R-:W5:Y:S01]  /*0330*/  @!P0 LDG.E.EL R27, desc[UR6][R12.64] ;  /* 0x000000060c1b8981 */ /* 0x000f62000c2e1900 */
[----:B------:R-:W-:-:S03]  /*0340*/  IMAD.MOV.U32 R19, RZ, RZ, RZ ;  /* 0x000000ffff137224 */ /* 0x000fc600078e00ff */
[----:B------:R1:W5:Y:S04]  /*0350*/  @!P0 LDG.E.EL R24, desc[UR6][R8.64] ;  /* 0x0000000608188981 */ /* 0x000368000c2e1900 */
[----:B------:R-:W5:Y:S04]  /*0360*/  @!P0 LDG.E.EL R19, desc[UR6][R6.64] ;  /* 0x0000000606138981 */ /* 0x000f68000c2e1900 */
[----:B------:R4:W5:Y:S04]  /*0370*/  @!P0 LDG.E.EL R25, desc[UR6][R10.64] ;  /* 0x000000060a198981 */ /* 0x000968000c2e1900 */
[----:B------:R-:W5:Y:S01]  /*0380*/  @!P0 LDG.E.EL R26, desc[UR6][R14.64] ;  /* 0x000000060e1a8981 */ /* 0x000f62000c2e1900 */
[----:B------:R-:W4:Y:S01]  /*0390*/  S2UR UR5, SR_CgaCtaId ;  /* 0x00000000000579c3 */ /* 0x000f220000008800 */
[----:B-1----:R-:W-:Y:S01]  /*03a0*/  IMAD.SHL.U32 R2, R0, 0x20, RZ ;  /* 0x0000002000027824 */ /* 0x002fe200078e00ff */
[----:B------:R-:W-:-:S04]  /*03b0*/  UMOV UR4, 0x400 ;  /* 0x0000040000047882 */ /* 0x000fc80000000000 */
[----:B------:R-:W-:-:S04]  /*03c0*/  LOP3.LUT R2, R2, 0x3e0, RZ, 0xc0, !PT ;  /* 0x000003e002027812 */ /* 0x000fc800078ec0ff */
[----:B------:R-:W-:-:S04]  /*03d0*/  LOP3.LUT R23, R2, R23, RZ, 0xfc, !PT ;  /* 0x0000001702177212 */ /* 0x000fc800078efcff */
[----:B------:R-:W-:Y:S01]  /*03e0*/  LEA.HI R23, R2, R23, RZ, 0x1d ;  /* 0x0000001702177211 */ /* 0x000fe200078fe8ff */
[----:B0---4-:R-:W-:-:S06]  /*03f0*/  UPRMT UR4, UR5, 0x654, UR4 ;  /* 0x0000065405047896 */ /* 0x011fcc0008000004 */
[----:B------:R-:W-:Y:S02]  /*0400*/  LEA R23, R23, UR4, 0x2 ;  /* 0x0000000417177c11 */ /* 0x000fe4000f8e10ff */
[----:B------:R-:W-:Y:S02]  /*0410*/  SHF.R.U32.HI R2, RZ, 0x1, R0 ;  /* 0x00000001ff027819 */ /* 0x000fe40000011600 */
[----:B------:R-:W-:Y:S02]  /*0420*/  SHF.L.U32 R3, R0, 0x2, RZ ;  /* 0x0000000200037819 */ /* 0x000fe400000006ff */
[----:B------:R-:W-:Y:S02]  /*0430*/  LOP3.LUT R5, R2, 0x3c, RZ, 0xc0, !PT ;  /* 0x0000003c02057812 */ /* 0x000fe400078ec0ff */
[----:B------:R-:W-:-:S05]  /*0440*/  LOP3.LUT R8, R3, 0x1fc, RZ, 0xc0, !PT ;  /* 0x000001fc03087812 */ /* 0x000fca00078ec0ff */
[----:B------:R-:W-:-:S05]  /*0450*/  IMAD.IADD R5, R8, 0x1, R5 ;  /* 0x0000000108057824 */ /* 0x000fca00078e0205 */
[----:B------:R-:W-:Y:S02]  /*0460*/  LEA R5, R5, UR4, 0x2 ;  /* 0x0000000405057c11 */ /* 0x000fe4000f8e10ff */
[----:B------:R-:W-:Y:S02]  /*0470*/  SHF.R.S32.HI R16, RZ, 0x1a, R16 ;  /* 0x0000001aff107819 */ /* 0x000fe40000011410 */
[----:B------:R-:W-:Y:S02]  /*0480*/  LOP3.LUT R18, R18, 0x1c, R3, 0xf8, !PT ;  /* 0x0000001c12127812 */ /* 0x000fe400078ef803 */
[----:B------:R-:W-:-:S04]  /*0490*/  SGXT R3, R16, 0x1 ;  /* 0x000000011003781a */ /* 0x000fc80000000200 */
[----:B------:R-:W-:Y:S02]  /*04a0*/  LEA.HI R9, R3, R18, RZ, 0x8 ;  /* 0x0000001203097211 */ /* 0x000fe400078f40ff */
[----:B------:R-:W0:Y:S01]  /*04b0*/  LDC.64 R2, c[0x0][0x218] ;  /* 0x00008600ff027b82 */ /* 0x000e220000000a00 */
[----:B------:R-:W-:Y:S02]  /*04c0*/  SHF.R.U32.HI R0, RZ, 0x3, R0 ;  /* 0x00000003ff007819 */ /* 0x000fe40000011600 */
[----:B------:R-:W-:Y:S02]  /*04d0*/  LOP3.LUT R11, R9, 0xffffff00, RZ, 0xc0, !PT ;  /* 0xffffff00090b7812 */ /* 0x000fe400078ec0ff */
[----:B------:R-:W-:Y:S02]  /*04e0*/  SGXT.U32 R0, R0, 0x4 ;  /* 0x000000040000781a */ /* 0x000fe40000000000 */
[----:B------:R-:W-:Y:S01]  /*04f0*/  SHF.R.S32.HI R9, RZ, 0x8, R9 ;  /* 0x00000008ff097819 */ /* 0x000fe20000011409 */
[----:B------:R-:W-:Y:S01]  /*0500*/  IMAD.IADD R18, R18, 0x1, -R11 ;  /* 0x0000000112127824 */ /* 0x000fe200078e0a0b */
[----:B------:R-:W-:-:S02]  /*0510*/  LOP3.LUT R10, R8, 0x200, RZ, 0xfc, !PT ;  /* 0x00000200080a7812 */ /* 0x000fc400078efcff */
[----:B------:R-:W-:Y:S01]  /*0520*/  LOP3.LUT R0, R17, R0, RZ, 0xfc, !PT ;  /* 0x0000000011007212 */ /* 0x000fe200078efcff */
[----:B------:R-:W-:Y:S01]  /*0530*/  IMAD R11, R9, 0x2400, R18 ;  /* 0x00002400090b7824 */ /* 0x000fe200078e0212 */
[----:B------:R-:W-:Y:S02]  /*0540*/  SHF.R.U32.HI R9, RZ, 0x3, R10 ;  /* 0x00000003ff097819 */ /* 0x000fe4000001160a */
[C---:B------:R-:W-:Y:S02]  /*0550*/  LOP3.LUT R10, R0.reuse, 0x10, RZ, 0xfc, !PT ;  /* 0x00000010000a7812 */ /* 0x040fe400078efcff */
[----:B------:R-:W-:Y:S02]  /*0560*/  ISETP.GE.AND P1, PT, R0, 0x24, PT ;  /* 0x000000240000780c */ /* 0x000fe40003f26270 */
[----:B------:R-:W-:Y:S02]  /*0570*/  ISETP.GE.AND P0, PT, R10, 0x24, PT ;  /* 0x000000240a00780c */ /* 0x000fe40003f06270 */
[----:B------:R-:W-:Y:S01]  /*0580*/  LOP3.LUT R13, R9, 0x7c, RZ, 0xc0, !PT ;  /* 0x0000007c090d7812 */ /* 0x000fe200078ec0ff */
[----:B------:R-:W-:-:S04]  /*0590*/  IMAD R9, R0, 0x100, R11 ;  /* 0x0000010000097824 */ /* 0x000fc800078e020b */
[----:B------:R-:W-:Y:S02]  /*05a0*/  IMAD.IADD R13, R8, 0x1, R13 ;  /* 0x00000001080d7824 */ /* 0x000fe400078e020d */
[----:B0-----:R-:W-:-:S03]  /*05b0*/  IMAD.WIDE R8, R9, 0x4, R2 ;  /* 0x0000000409087825 */ /* 0x001fc600078e0202 */
[----:B------:R-:W-:Y:S01]  /*05c0*/  LEA R13, R13, UR4, 0x2 ;  /* 0x000000040d0d7c11 */ /* 0x000fe2000f8e10ff */
[----:B--2---:R-:W-:Y:S04]  /*05d0*/  STS [R23], R20 ;  /* 0x0000001417007388 */ /* 0x004fe80000000800 */
[----:B---3--:R-:W-:Y:S04]  /*05e0*/  STS [R23+0x10], R21 ;  /* 0x0000101517007388 */ /* 0x008fe80000000800 */
[----:B-----5:R-:W-:Y:S04]  /*05f0*/  STS [R23+0x20], R22 ;  /* 0x0000201617007388 */ /* 0x020fe80000000800 */
[----:B------:R-:W-:Y:S04]  /*0600*/  STS [R23+0x60], R27 ;  /* 0x0000601b17007388 */ /* 0x000fe80000000800 */
[----:B------:R-:W-:Y:S04]  /*0610*/  STS [R23+0x40], R24 ;  /* 0x0000401817007388 */ /* 0x000fe80000000800 */
[----:B------:R-:W-:Y:S04]  /*0620*/  STS [R23+0x30], R19 ;  /* 0x0000301317007388 */ /* 0x000fe80000000800 */
[----:B------:R-:W-:Y:S04]  /*0630*/  STS [R23+0x50], R25 ;  /* 0x0000501917007388 */ /* 0x000fe80000000800 */
[----:B------:R-:W-:Y:S01]  /*0640*/  STS [R23+0x70], R26 ;  /* 0x0000701a17007388 */ /* 0x000fe20000000800 */
[----:B------:R-:W-:Y:S06]  /*0650*/  BAR.SYNC.DEFER_BLOCKING 0x0 ;  /* 0x0000000000007b1d */ /* 0x000fec0000010000 */
[----:B------:R-:W0:Y:S04]  /*0660*/  LDS.128 R4, [R5] ;  /* 0x0000000005047984 */ /* 0x000e280000000c00 */
[----:B0-----:R0:W-:Y:S02]  /*0670*/  @!P1 STG.E.128 desc[UR6][R8.64], R4 ;  /* 0x0000000408009986 */ /* 0x0011e4000c101d06 */
[----:B0-----:R-:W-:Y:S05]  /*0680*/  @P0 EXIT ;  /* 0x000000000000094d */ /* 0x001fea0003800000 */
[----:B------:R-:W0:Y:S01]  /*0690*/  LDS.128 R12, [R13+0x800] ;  /* 0x000800000d0c7984 */ /* 0x000e220000000c00 */
[----:B------:R-:W-:-:S04]  /*06a0*/  IMAD R11, R10, 0x100, R11 ;  /* 0x000001000a0b7824 */ /* 0x000fc800078e020b */
[----:B------:R-:W-:-:S05]  /*06b0*/  IMAD.WIDE R2, R11, 0x4, R2 ;  /* 0x000000040b027825 */ /* 0x000fca00078e0202 */
[----:B0-----:R-:W-:Y:S01]  /*06c0*/  STG.E.128 desc[UR6][R2.64], R12 ;  /* 0x0000000c02007986 */ /* 0x001fe2000c101d06 */
[----:B------:R-:W-:Y:S05]  /*06d0*/  EXIT ;  /* 0x000000000000794d */ /* 0x000fea0003800000 */
.L_x_0:
[----:B------:R-:W-:-:S00]  /*06e0*/  BRA `(.L_x_0) ;  /* 0xfffffffc00fc7947 */ /* 0x000fc0000383ffff */
[----:B------:R-:W-:-:S00]  /*06f0*/  NOP ;  /* 0x0000000000007918 */ /* 0x000fc00000000000 */
        /* <DEDUP_REMOVED lines=8> */
.L_x_1:


//--------------------- .nv.shared.triton_poi_fused_reflection_pad2d_1 --------------------------
	.section	.nv.shared.triton_poi_fused_reflection_pad2d_1,"aw",@nobits
	.sectionflags	@""
	.align	16
	.zero		1024


//--------------------- .nv.constant0.triton_poi_fused_reflection_pad2d_1 --------------------------
	.section	.nv.constant0.triton_poi_fused_reflection_pad2d_1,"a",@progbits
	.sectionflags	@""
	.align	4
.nv.constant0.triton_poi_fused_reflection_pad2d_1:
	.zero		552
